	.headerflags	@"EF_CUDA_TEXMODE_UNIFIED EF_CUDA_64BIT_ADDRESS EF_CUDA_ACCELERATORS EF_CUDA_SM90 EF_CUDA_VIRTUAL_SM(EF_CUDA_SM90)"
	.elftype	@"ET_EXEC"


//--------------------- .nv.info                  --------------------------
	.section	.nv.info,"",@"SHT_CUDA_INFO"
	.align	4


	//----- nvinfo : EIATTR_REGCOUNT
	.align		4
        /*0000*/ 	.byte	0x04, 0x2f
        /*0002*/ 	.short	(.L_1 - .L_0)
	.align		4
.L_0:
        /*0004*/ 	.word	index@(triton_poi_fused__weight_norm_interface_12)
        /*0008*/ 	.word	0x00000012


	//----- nvinfo : EIATTR_MIN_STACK_SIZE
	.align		4
.L_1:
        /*000c*/ 	.byte	0x04, 0x12
        /*000e*/ 	.short	(.L_3 - .L_2)
	.align		4
.L_2:
        /*0010*/ 	.word	index@(triton_poi_fused__weight_norm_interface_12)
        /*0014*/ 	.word	0x00000000


	//----- nvinfo : EIATTR_FRAME_SIZE
	.align		4
.L_3:
        /*0018*/ 	.byte	0x04, 0x11
        /*001a*/ 	.short	(.L_5 - .L_4)
	.align		4
.L_4:
        /*001c*/ 	.word	index@(triton_poi_fused__weight_norm_interface_12)
        /*0020*/ 	.word	0x00000000


	//----- nvinfo : EIATTR_MIN_STACK_SIZE
	.align		4
.L_5:
        /*0024*/ 	.byte	0x04, 0x12
        /*0026*/ 	.short	(.L_7 - .L_6)
	.align		4
.L_6:
        /*0028*/ 	.word	index@(triton_poi_fused__weight_norm_interface_12)
        /*002c*/ 	.word	0x00000000
.L_7:


//--------------------- .nv.info.triton_poi_fused__weight_norm_interface_12 --------------------------
	.section	.nv.info.triton_poi_fused__weight_norm_interface_12,"",@"SHT_CUDA_INFO"
	.sectionflags	@""
	.align	4


	//----- nvinfo : EIATTR_CUDA_API_VERSION
	.align		4
        /*0000*/ 	.byte	0x04, 0x37
        /*0002*/ 	.short	(.L_9 - .L_8)
.L_8:
        /*0004*/ 	.word	0x0000007c


	//----- nvinfo : EIATTR_KPARAM_INFO
	.align		4
.L_9:
        /*0008*/ 	.byte	0x04, 0x17
        /*000a*/ 	.short	(.L_11 - .L_10)
.L_10:
        /*000c*/ 	.word	0x00000000
        /*0010*/ 	.short	0x0004
        /*0012*/ 	.short	0x0020
        /*0014*/ 	.byte	0x00, 0xf0, 0x11, 0x00


	//----- nvinfo : EIATTR_KPARAM_INFO
	.align		4
.L_11:
        /*0018*/ 	.byte	0x04, 0x17
        /*001a*/ 	.short	(.L_13 - .L_12)
.L_12:
        /*001c*/ 	.word	0x00000000
        /*0020*/ 	.short	0x0003
        /*0022*/ 	.short	0x0018
        /*0024*/ 	.byte	0x00, 0xf4, 0x21, 0x00


	//----- nvinfo : EIATTR_KPARAM_INFO
	.align		4
.L_13:
        /*0028*/ 	.byte	0x04, 0x17
        /*002a*/ 	.short	(.L_15 - .L_14)
.L_14:
        /*002c*/ 	.word	0x00000000
        /*0030*/ 	.short	0x0002
        /*0032*/ 	.short	0x0010
        /*0034*/ 	.byte	0x00, 0xf4, 0x21, 0x00


	//----- nvinfo : EIATTR_KPARAM_INFO
	.align		4
.L_15:
        /*0038*/ 	.byte	0x04, 0x17
        /*003a*/ 	.short	(.L_17 - .L_16)
.L_16:
        /*003c*/ 	.word	0x00000000
        /*0040*/ 	.short	0x0001
        /*0042*/ 	.short	0x0008
        /*0044*/ 	.byte	0x00, 0xf4, 0x21, 0x00


	//----- nvinfo : EIATTR_KPARAM_INFO
	.align		4
.L_17:
        /*0048*/ 	.byte	0x04, 0x17
        /*004a*/ 	.short	(.L_19 - .L_18)
.L_18:
        /*004c*/ 	.word	0x00000000
        /*0050*/ 	.short	0x0000
        /*0052*/ 	.short	0x0000
        /*0054*/ 	.byte	0x00, 0xf4, 0x21, 0x00


	//----- nvinfo : EIATTR_SPARSE_MMA_MASK
	.align		4
.L_19:
        /*0058*/ 	.byte	0x03, 0x50
        /*005a*/ 	.short	0x0000


	//----- nvinfo : EIATTR_MAXREG_COUNT
	.align		4
        /*005c*/ 	.byte	0x03, 0x1b
        /*005e*/ 	.short	0x00ff


	//----- nvinfo : EIATTR_EXIT_INSTR_OFFSETS
	.align		4
        /*0060*/ 	.byte	0x04, 0x1c
        /*0062*/ 	.short	(.L_21 - .L_20)


	//   ....[0]....
.L_20:
        /*0064*/ 	.word	0x00000340


	//   ....[1]....
        /*0068*/ 	.word	0x00000360


	//----- nvinfo : EIATTR_REQNTID
	.align		4
.L_21:
        /*006c*/ 	.byte	0x04, 0x10
        /*006e*/ 	.short	(.L_23 - .L_22)
.L_22:
        /*0070*/ 	.word	0x00000080
        /*0074*/ 	.word	0x00000001
        /*0078*/ 	.word	0x00000001


	//----- nvinfo : EIATTR_CBANK_PARAM_SIZE
	.align		4
.L_23:
        /*007c*/ 	.byte	0x03, 0x19
        /*007e*/ 	.short	0x0024


	//----- nvinfo : EIATTR_PARAM_CBANK
	.align		4
        /*0080*/ 	.byte	0x04, 0x0a
        /*0082*/ 	.short	(.L_25 - .L_24)
	.align		4
.L_24:
        /*0084*/ 	.word	index@(.nv.constant0.triton_poi_fused__weight_norm_interface_12)
        /*0088*/ 	.short	0x0210
        /*008a*/ 	.short	0x0024


	//----- nvinfo : EIATTR_SW_WAR
	.align		4
.L_25:
        /*008c*/ 	.byte	0x04, 0x36
        /*008e*/ 	.short	(.L_27 - .L_26)
.L_26:
        /*0090*/ 	.word	0x00000008
.L_27:


//--------------------- .nv.callgraph             --------------------------
	.section	.nv.callgraph,"",@"SHT_CUDA_CALLGRAPH"
	.align	4
	.sectionentsize	8
	.align		4
        /*0000*/ 	.word	0x00000000
	.align		4
        /*0004*/ 	.word	0xffffffff
	.align		4
        /*0008*/ 	.word	0x00000000
	.align		4
        /*000c*/ 	.word	0xfffffffe
	.align		4
        /*0010*/ 	.word	0x00000000
	.align		4
        /*0014*/ 	.word	0xfffffffd
	.align		4
        /*0018*/ 	.word	0x00000000
	.align		4
        /*001c*/ 	.word	0xfffffffc


//--------------------- .text.triton_poi_fused__weight_norm_interface_12 --------------------------
	.section	.text.triton_poi_fused__weight_norm_interface_12,"ax",@progbits
	.align	128
        .global         triton_poi_fused__weight_norm_interface_12
        .type           triton_poi_fused__weight_norm_interface_12,@function
        .size           triton_poi_fused__weight_norm_interface_12,(.L_x_1 - triton_poi_fused__weight_norm_interface_12)
        .other          triton_poi_fused__weight_norm_interface_12,@"STO_CUDA_ENTRY STV_DEFAULT"
triton_poi_fused__weight_norm_interface_12:
.text.triton_poi_fused__weight_norm_interface_12:
[----:B------:R-:W0:Y:S01]  /*0000*/  LDC R1, c[0x0][0x28] ;  /* 0x00000a00ff017b82 */ /* 0x000e220000000800 */
[----:B------:R-:W1:Y:S07]  /*0010*/  S2R R0, SR_TID.X ;  /* 0x0000000000007919 */ /* 0x000e6e0000002100 */
[----:B------:R-:W2:Y:S01]  /*0020*/  LDC.64 R2, c[0x0][0x220] ;  /* 0x00008800ff027b82 */ /* 0x000ea20000000a00 */
[----:B------:R-:W3:Y:S01]  /*0030*/  S2R R5, SR_CTAID.X ;  /* 0x0000000000057919 */ /* 0x000ee20000002500 */
[----:B------:R-:W-:Y:S01]  /*0040*/  HFMA2.MMA R12, -RZ, RZ, 0, 0 ;  /* 0x00000000ff0c7435 */ /* 0x000fe200000001ff */
[----:B------:R-:W-:Y:S01]  /*0050*/  CS2R R14, SRZ ;  /* 0x00000000000e7805 */ /* 0x000fe2000001ff00 */
[----:B------:R-:W-:Y:S01]  /*0060*/  ULDC.64 UR4, c[0x0][0x208] ;  /* 0x0000820000047ab9 */ /* 0x000fe20000000a00 */
[----:B-1----:R-:W-:-:S04]  /*0070*/  SHF.L.U32 R0, R0, 0x1, RZ ;  /* 0x0000000100007819 */ /* 0x002fc800000006ff */
[----:B------:R-:W-:-:S04]  /*0080*/  LOP3.LUT R0, R0, 0xfe, RZ, 0xc0, !PT ;  /* 0x000000fe00007812 */ /* 0x000fc800078ec0ff */
[----:B---3--:R-:W-:-:S04]  /*0090*/  LEA R0, R5, R0, 0x8 ;  /* 0x0000000005007211 */ /* 0x008fc800078e40ff */
[----:B------:R-:W-:Y:S01]  /*00a0*/  IADD3 R4, R0, 0x1, RZ ;  /* 0x0000000100047810 */ /* 0x000fe20007ffe0ff */
[C---:B------:R-:W-:Y:S01]  /*00b0*/  IMAD.HI R5, R0.reuse, 0x66666667, RZ ;  /* 0x6666666700057827 */ /* 0x040fe200078e02ff */
[----:B------:R-:W-:-:S03]  /*00c0*/  ISETP.GE.AND P4, PT, R0, 0xa0, PT ;  /* 0x000000a00000780c */ /* 0x000fc60003f86270 */
[----:B------:R-:W-:Y:S01]  /*00d0*/  IMAD.HI R4, R4, 0x66666667, RZ ;  /* 0x6666666704047827 */ /* 0x000fe200078e02ff */
[----:B------:R-:W-:-:S04]  /*00e0*/  SHF.R.S32.HI R6, RZ, 0x1, R5 ;  /* 0x00000001ff067819 */ /* 0x000fc80000011405 */
[----:B------:R-:W-:Y:S02]  /*00f0*/  SHF.R.S32.HI R7, RZ, 0x1, R4 ;  /* 0x00000001ff077819 */ /* 0x000fe40000011404 */
[----:B------:R-:W-:Y:S02]  /*0100*/  LEA.HI R5, R5, R6, RZ, 0x1 ;  /* 0x0000000605057211 */ /* 0x000fe400078f08ff */
[----:B------:R-:W-:Y:S02]  /*0110*/  LEA.HI R13, R4, R7, RZ, 0x1 ;  /* 0x00000007040d7211 */ /* 0x000fe400078f08ff */
[----:B------:R-:W1:Y:S01]  /*0120*/  LDC.64 R6, c[0x0][0x218] ;  /* 0x00008600ff067b82 */ /* 0x000e620000000a00 */
[----:B--2---:R-:W-:-:S04]  /*0130*/  IMAD.WIDE R8, R5, 0x4, R2 ;  /* 0x0000000405087825 */ /* 0x004fc800078e0202 */
[----:B------:R-:W-:Y:S01]  /*0140*/  IMAD.WIDE R10, R13, 0x4, R2 ;  /* 0x000000040d0a7825 */ /* 0x000fe200078e0202 */
[----:B------:R2:W3:Y:S02]  /*0150*/  @!P4 LDG.E.EL R14, desc[UR4][R8.64] ;  /* 0x00000004080ec981 */ /* 0x0004e4000c2e1900 */
[----:B------:R-:W4:Y:S02]  /*0160*/  LDC.64 R2, c[0x0][0x210] ;  /* 0x00008400ff027b82 */ /* 0x000f240000000a00 */
[----:B------:R-:W5:Y:S01]  /*0170*/  @!P4 LDG.E.EL R12, desc[UR4][R10.64] ;  /* 0x000000040a0cc981 */ /* 0x000f62000c2e1900 */
[----:B-1----:R-:W-:-:S04]  /*0180*/  IMAD.WIDE R4, R5, 0x4, R6 ;  /* 0x0000000405047825 */ /* 0x002fc800078e0206 */
[----:B------:R-:W-:Y:S01]  /*0190*/  IMAD.WIDE R6, R13, 0x4, R6 ;  /* 0x000000040d067825 */ /* 0x000fe200078e0206 */
[----:B------:R-:W-:Y:S01]  /*01a0*/  MOV R13, RZ ;  /* 0x000000ff000d7202 */ /* 0x000fe20000000f00 */
[----:B------:R1:W5:Y:S05]  /*01b0*/  @!P4 LDG.E.EL R15, desc[UR4][R4.64] ;  /* 0x00000004040fc981 */ /* 0x00036a000c2e1900 */
[----:B------:R3:W5:Y:S01]  /*01c0*/  @!P4 LDG.E.EL R13, desc[UR4][R6.64] ;  /* 0x00000004060dc981 */ /* 0x000762000c2e1900 */
[----:B--2---:R-:W-:Y:S01]  /*01d0*/  CS2R R8, SRZ ;  /* 0x0000000000087805 */ /* 0x004fe2000001ff00 */
[----:B----4-:R-:W-:Y:S01]  /*01e0*/  IMAD.WIDE R2, R0, 0x4, R2 ;  /* 0x0000000400027825 */ /* 0x010fe200078e0202 */
[----:B-1----:R-:W1:Y:S04]  /*01f0*/  LDC.64 R4, c[0x0][0x228] ;  /* 0x00008a00ff047b82 */ /* 0x002e680000000a00 */
[----:B------:R2:W4:Y:S01]  /*0200*/  @!P4 LDG.E.64 R8, desc[UR4][R2.64] ;  /* 0x000000040208c981 */ /* 0x000522000c1e1b00 */
[----:B---3--:R-:W-:-:S02]  /*0210*/  FSETP.GT.AND P0, PT, |R14|, 8.50705917302346158658e+37, PT ;  /* 0x7e8000000e00780b */ /* 0x008fc40003f04200 */
[----:B------:R-:W-:Y:S02]  /*0220*/  FSETP.GEU.AND P2, PT, |R14|, 1.175494350822287508e-38, PT ;  /* 0x008000000e00780b */ /* 0x000fe40003f4e200 */
[C---:B-----5:R-:W-:Y:S02]  /*0230*/  FSETP.GT.AND P1, PT, |R12|.reuse, 8.50705917302346158658e+37, PT ;  /* 0x7e8000000c00780b */ /* 0x060fe40003f24200 */
[----:B------:R-:W-:-:S07]  /*0240*/  FSETP.GEU.AND P3, PT, |R12|, 1.175494350822287508e-38, PT ;  /* 0x008000000c00780b */ /* 0x000fce0003f6e200 */
[----:B------:R-:W-:-:S04]  /*0250*/  @P0 FMUL R14, R14, 0.25 ;  /* 0x3e8000000e0e0820 */ /* 0x000fc80000400000 */
[----:B------:R-:W-:Y:S01]  /*0260*/  @P1 FMUL R12, R12, 0.25 ;  /* 0x3e8000000c0c1820 */ /* 0x000fe20000400000 */
[----:B------:R-:W-:-:S03]  /*0270*/  @!P2 FMUL R14, R14, 16777216 ;  /* 0x4b8000000e0ea820 */ /* 0x000fc60000400000 */
[----:B------:R-:W-:Y:S01]  /*0280*/  @!P3 FMUL R12, R12, 16777216 ;  /* 0x4b8000000c0cb820 */ /* 0x000fe20000400000 */
[----:B0-----:R-:W0:Y:S01]  /*0290*/  MUFU.RCP R6, R14 ;  /* 0x0000000e00067308 */ /* 0x001e220000001000 */
[----:B------:R-:W-:-:S04]  /*02a0*/  @P0 FMUL R15, R15, 0.25 ;  /* 0x3e8000000f0f0820 */ /* 0x000fc80000400000 */
[----:B------:R-:W-:Y:S01]  /*02b0*/  @!P2 FMUL R15, R15, 16777216 ;  /* 0x4b8000000f0fa820 */ /* 0x000fe20000400000 */
[----:B------:R-:W-:Y:S02]  /*02c0*/  @P1 FMUL R13, R13, 0.25 ;  /* 0x3e8000000d0d1820 */ /* 0x000fe40000400000 */
[----:B--2---:R-:W2:Y:S02]  /*02d0*/  MUFU.RCP R2, R12 ;  /* 0x0000000c00027308 */ /* 0x004ea40000001000 */
[----:B------:R-:W-:Y:S01]  /*02e0*/  @!P3 FMUL R13, R13, 16777216 ;  /* 0x4b8000000d0db820 */ /* 0x000fe20000400000 */
[----:B0-----:R-:W-:-:S04]  /*02f0*/  FMUL R7, R6, R15 ;  /* 0x0000000f06077220 */ /* 0x001fc80000400000 */
[----:B----4-:R-:W-:Y:S01]  /*0300*/  FMUL R8, R7, R8 ;  /* 0x0000000807087220 */ /* 0x010fe20000400000 */
[----:B--2---:R-:W-:Y:S01]  /*0310*/  FMUL R6, R2, R13 ;  /* 0x0000000d02067220 */ /* 0x004fe20000400000 */
[----:B-1----:R-:W-:-:S04]  /*0320*/  IMAD.WIDE R2, R0, 0x4, R4 ;  /* 0x0000000400027825 */ /* 0x002fc800078e0204 */
[----:B------:R-:W-:Y:S01]  /*0330*/  FMUL R9, R6, R9 ;  /* 0x0000000906097220 */ /* 0x000fe20000400000 */
[----:B------:R-:W-:Y:S06]  /*0340*/  @P4 EXIT ;  /* 0x000000000000494d */ /* 0x000fec0003800000 */
[----:B------:R-:W-:Y:S01]  /*0350*/  STG.E.64 desc[UR4][R2.64], R8 ;  /* 0x0000000802007986 */ /* 0x000fe2000c101b04 */
[----:B------:R-:W-:Y:S05]  /*0360*/  EXIT ;  /* 0x000000000000794d */ /* 0x000fea0003800000 */
.L_x_0:
[----:B------:R-:W-:-:S00]  /*0370*/  BRA `(.L_x_0) ;  /* 0xfffffffc00fc7947 */ /* 0x000fc0000383ffff */
[----:B------:R-:W-:-:S00]  /*0380*/  NOP ;  /* 0x0000000000007918 */ /* 0x000fc00000000000 */
[----:B------:R-:W-:-:S00]  /*0390*/  NOP ;  /* 0x0000000000007918 */ /* 0x000fc00000000000 */
[----:B------:R-:W-:-:S00]  /*03a0*/  NOP ;  /* 0x0000000000007918 */ /* 0x000fc00000000000 */
[----:B------:R-:W-:-:S00]  /*03b0*/  NOP ;  /* 0x0000000000007918 */ /* 0x000fc00000000000 */
[----:B------:R-:W-:-:S00]  /*03c0*/  NOP ;  /* 0x0000000000007918 */ /* 0x000fc00000000000 */
[----:B------:R-:W-:-:S00]  /*03d0*/  NOP ;  /* 0x0000000000007918 */ /* 0x000fc00000000000 */
[----:B------:R-:W-:-:S00]  /*03e0*/  NOP ;  /* 0x0000000000007918 */ /* 0x000fc00000000000 */
[----:B------:R-:W-:-:S00]  /*03f0*/  NOP ;  /* 0x0000000000007918 */ /* 0x000fc00000000000 */
.L_x_1:


//--------------------- .nv.constant0.triton_poi_fused__weight_norm_interface_12 --------------------------
	.section	.nv.constant0.triton_poi_fused__weight_norm_interface_12,"a",@progbits
	.sectionflags	@""
	.align	4
.nv.constant0.triton_poi_fused__weight_norm_interface_12:
	.zero		564
